//
// Generated by NVIDIA NVVM Compiler
//
// Compiler Build ID: CL-36424714
// Cuda compilation tools, release 13.0, V13.0.88
// Based on NVVM 20.0.0
//

.version 9.0
.target sm_100
.address_size 64

	// .globl	_Z8MyReducePfS_ii
.extern .func  (.param .b32 func_retval0) vprintf
(
	.param .b64 vprintf_param_0,
	.param .b64 vprintf_param_1
)
;
.global .align 1 .b8 $str[11] = {112, 114, 101, 116, 116, 121, 32, 98, 97, 100};
.global .align 1 .b8 $str$1[17] = {49, 48, 50, 51, 32, 114, 101, 115, 117, 108, 116, 32, 61, 32, 37, 102};

.visible .entry _Z8MyReducePfS_ii(
	.param .u64 .ptr .align 1 _Z8MyReducePfS_ii_param_0,
	.param .u64 .ptr .align 1 _Z8MyReducePfS_ii_param_1,
	.param .u32 _Z8MyReducePfS_ii_param_2,
	.param .u32 _Z8MyReducePfS_ii_param_3
)
{
	.local .align 8 .b8 	__local_depot0[8];
	.reg .b64 	%SP;
	.reg .b64 	%SPL;
	.reg .pred 	%p<26>;
	.reg .b32 	%r<43>;
	.reg .b32 	%f<53>;
	.reg .b64 	%rd<91>;
	.reg .b64 	%fd<2>;

	mov.u64 	%SPL, __local_depot0;
	cvta.local.u64 	%SP, %SPL;
	ld.param.u64 	%rd26, [_Z8MyReducePfS_ii_param_0];
	ld.param.u64 	%rd25, [_Z8MyReducePfS_ii_param_1];
	ld.param.u32 	%r1, [_Z8MyReducePfS_ii_param_2];
	ld.param.u32 	%r2, [_Z8MyReducePfS_ii_param_3];
	cvta.to.global.u64 	%rd1, %rd26;
	mov.u32 	%r3, %tid.x;
	div.s32 	%r4, %r1, %r2;
	cvt.s64.s32 	%rd2, %r4;
	cvt.u64.u32 	%rd3, %r3;
	mul.lo.s64 	%rd4, %rd2, %rd3;
	setp.eq.s32 	%p1, %r4, 0;
	mov.f32 	%f52, 0f00000000;
	@%p1 bra 	$L__BB0_42;
	cvt.u32.u64 	%r5, %rd2;
	cvt.s64.s32 	%rd5, %r1;
	setp.lt.u32 	%p2, %r5, 8;
	mov.b64 	%rd89, 0;
	mov.f32 	%f52, 0f00000000;
	@%p2 bra 	$L__BB0_20;
	and.b64  	%rd89, %rd2, -8;
	add.s64 	%rd86, %rd4, 3;
	shl.b64 	%rd28, %rd4, 2;
	add.s64 	%rd29, %rd28, %rd1;
	add.s64 	%rd85, %rd29, 16;
	mov.f32 	%f52, 0f00000000;
	mov.u64 	%rd87, %rd89;
$L__BB0_3:
	.pragma "nounroll";
	add.s64 	%rd30, %rd86, -3;
	setp.lt.u64 	%p3, %rd30, %rd5;
	@%p3 bra 	$L__BB0_5;
	mov.u64 	%rd31, $str;
	cvta.global.u64 	%rd32, %rd31;
	{ // callseq 0, 0
	.param .b64 param0;
	st.param.b64 	[param0], %rd32;
	.param .b64 param1;
	st.param.b64 	[param1], 0;
	.param .b32 retval0;
	call.uni (retval0), 
	vprintf, 
	(
	param0, 
	param1
	);
	ld.param.b32 	%r6, [retval0];
	} // callseq 0
$L__BB0_5:
	ld.global.f32 	%f28, [%rd85+-16];
	add.f32 	%f2, %f52, %f28;
	add.s64 	%rd33, %rd86, -2;
	setp.lt.u64 	%p4, %rd33, %rd5;
	@%p4 bra 	$L__BB0_7;
	mov.u64 	%rd34, $str;
	cvta.global.u64 	%rd35, %rd34;
	{ // callseq 1, 0
	.param .b64 param0;
	st.param.b64 	[param0], %rd35;
	.param .b64 param1;
	st.param.b64 	[param1], 0;
	.param .b32 retval0;
	call.uni (retval0), 
	vprintf, 
	(
	param0, 
	param1
	);
	ld.param.b32 	%r8, [retval0];
	} // callseq 1
$L__BB0_7:
	ld.global.f32 	%f29, [%rd85+-12];
	add.f32 	%f3, %f2, %f29;
	add.s64 	%rd36, %rd86, -1;
	setp.lt.u64 	%p5, %rd36, %rd5;
	@%p5 bra 	$L__BB0_9;
	mov.u64 	%rd37, $str;
	cvta.global.u64 	%rd38, %rd37;
	{ // callseq 2, 0
	.param .b64 param0;
	st.param.b64 	[param0], %rd38;
	.param .b64 param1;
	st.param.b64 	[param1], 0;
	.param .b32 retval0;
	call.uni (retval0), 
	vprintf, 
	(
	param0, 
	param1
	);
	ld.param.b32 	%r10, [retval0];
	} // callseq 2
$L__BB0_9:
	ld.global.f32 	%f30, [%rd85+-8];
	add.f32 	%f4, %f3, %f30;
	setp.lt.u64 	%p6, %rd86, %rd5;
	@%p6 bra 	$L__BB0_11;
	mov.u64 	%rd39, $str;
	cvta.global.u64 	%rd40, %rd39;
	{ // callseq 3, 0
	.param .b64 param0;
	st.param.b64 	[param0], %rd40;
	.param .b64 param1;
	st.param.b64 	[param1], 0;
	.param .b32 retval0;
	call.uni (retval0), 
	vprintf, 
	(
	param0, 
	param1
	);
	ld.param.b32 	%r12, [retval0];
	} // callseq 3
$L__BB0_11:
	ld.global.f32 	%f31, [%rd85+-4];
	add.f32 	%f5, %f4, %f31;
	add.s64 	%rd41, %rd86, 1;
	setp.lt.u64 	%p7, %rd41, %rd5;
	@%p7 bra 	$L__BB0_13;
	mov.u64 	%rd42, $str;
	cvta.global.u64 	%rd43, %rd42;
	{ // callseq 4, 0
	.param .b64 param0;
	st.param.b64 	[param0], %rd43;
	.param .b64 param1;
	st.param.b64 	[param1], 0;
	.param .b32 retval0;
	call.uni (retval0), 
	vprintf, 
	(
	param0, 
	param1
	);
	ld.param.b32 	%r14, [retval0];
	} // callseq 4
$L__BB0_13:
	ld.global.f32 	%f32, [%rd85];
	add.f32 	%f6, %f5, %f32;
	add.s64 	%rd44, %rd86, 2;
	setp.lt.u64 	%p8, %rd44, %rd5;
	@%p8 bra 	$L__BB0_15;
	mov.u64 	%rd45, $str;
	cvta.global.u64 	%rd46, %rd45;
	{ // callseq 5, 0
	.param .b64 param0;
	st.param.b64 	[param0], %rd46;
	.param .b64 param1;
	st.param.b64 	[param1], 0;
	.param .b32 retval0;
	call.uni (retval0), 
	vprintf, 
	(
	param0, 
	param1
	);
	ld.param.b32 	%r16, [retval0];
	} // callseq 5
$L__BB0_15:
	ld.global.f32 	%f33, [%rd85+4];
	add.f32 	%f7, %f6, %f33;
	add.s64 	%rd47, %rd86, 3;
	setp.lt.u64 	%p9, %rd47, %rd5;
	@%p9 bra 	$L__BB0_17;
	mov.u64 	%rd48, $str;
	cvta.global.u64 	%rd49, %rd48;
	{ // callseq 6, 0
	.param .b64 param0;
	st.param.b64 	[param0], %rd49;
	.param .b64 param1;
	st.param.b64 	[param1], 0;
	.param .b32 retval0;
	call.uni (retval0), 
	vprintf, 
	(
	param0, 
	param1
	);
	ld.param.b32 	%r18, [retval0];
	} // callseq 6
$L__BB0_17:
	ld.global.f32 	%f34, [%rd85+8];
	add.f32 	%f8, %f7, %f34;
	add.s64 	%rd50, %rd86, 4;
	setp.lt.u64 	%p10, %rd50, %rd5;
	@%p10 bra 	$L__BB0_19;
	mov.u64 	%rd51, $str;
	cvta.global.u64 	%rd52, %rd51;
	{ // callseq 7, 0
	.param .b64 param0;
	st.param.b64 	[param0], %rd52;
	.param .b64 param1;
	st.param.b64 	[param1], 0;
	.param .b32 retval0;
	call.uni (retval0), 
	vprintf, 
	(
	param0, 
	param1
	);
	ld.param.b32 	%r20, [retval0];
	} // callseq 7
$L__BB0_19:
	ld.global.f32 	%f35, [%rd85+12];
	add.f32 	%f52, %f8, %f35;
	add.s64 	%rd87, %rd87, -8;
	add.s64 	%rd86, %rd86, 8;
	add.s64 	%rd85, %rd85, 32;
	setp.ne.s64 	%p11, %rd87, 0;
	@%p11 bra 	$L__BB0_3;
$L__BB0_20:
	and.b32  	%r23, %r5, 7;
	setp.eq.s32 	%p12, %r23, 0;
	@%p12 bra 	$L__BB0_42;
	and.b64  	%rd53, %rd2, 7;
	add.s64 	%rd54, %rd53, -1;
	setp.lt.u64 	%p13, %rd54, 3;
	@%p13 bra 	$L__BB0_31;
	add.s64 	%rd16, %rd89, %rd4;
	setp.lt.u64 	%p14, %rd16, %rd5;
	@%p14 bra 	$L__BB0_24;
	mov.u64 	%rd55, $str;
	cvta.global.u64 	%rd56, %rd55;
	{ // callseq 8, 0
	.param .b64 param0;
	st.param.b64 	[param0], %rd56;
	.param .b64 param1;
	st.param.b64 	[param1], 0;
	.param .b32 retval0;
	call.uni (retval0), 
	vprintf, 
	(
	param0, 
	param1
	);
	ld.param.b32 	%r24, [retval0];
	} // callseq 8
$L__BB0_24:
	shl.b64 	%rd57, %rd16, 2;
	add.s64 	%rd17, %rd1, %rd57;
	ld.global.f32 	%f37, [%rd17];
	add.f32 	%f12, %f52, %f37;
	add.s64 	%rd58, %rd16, 1;
	setp.lt.u64 	%p15, %rd58, %rd5;
	@%p15 bra 	$L__BB0_26;
	mov.u64 	%rd59, $str;
	cvta.global.u64 	%rd60, %rd59;
	{ // callseq 9, 0
	.param .b64 param0;
	st.param.b64 	[param0], %rd60;
	.param .b64 param1;
	st.param.b64 	[param1], 0;
	.param .b32 retval0;
	call.uni (retval0), 
	vprintf, 
	(
	param0, 
	param1
	);
	ld.param.b32 	%r26, [retval0];
	} // callseq 9
$L__BB0_26:
	ld.global.f32 	%f38, [%rd17+4];
	add.f32 	%f13, %f12, %f38;
	add.s64 	%rd61, %rd16, 2;
	setp.lt.u64 	%p16, %rd61, %rd5;
	@%p16 bra 	$L__BB0_28;
	mov.u64 	%rd62, $str;
	cvta.global.u64 	%rd63, %rd62;
	{ // callseq 10, 0
	.param .b64 param0;
	st.param.b64 	[param0], %rd63;
	.param .b64 param1;
	st.param.b64 	[param1], 0;
	.param .b32 retval0;
	call.uni (retval0), 
	vprintf, 
	(
	param0, 
	param1
	);
	ld.param.b32 	%r28, [retval0];
	} // callseq 10
$L__BB0_28:
	ld.global.f32 	%f39, [%rd17+8];
	add.f32 	%f14, %f13, %f39;
	add.s64 	%rd64, %rd16, 3;
	setp.lt.u64 	%p17, %rd64, %rd5;
	@%p17 bra 	$L__BB0_30;
	mov.u64 	%rd65, $str;
	cvta.global.u64 	%rd66, %rd65;
	{ // callseq 11, 0
	.param .b64 param0;
	st.param.b64 	[param0], %rd66;
	.param .b64 param1;
	st.param.b64 	[param1], 0;
	.param .b32 retval0;
	call.uni (retval0), 
	vprintf, 
	(
	param0, 
	param1
	);
	ld.param.b32 	%r30, [retval0];
	} // callseq 11
$L__BB0_30:
	ld.global.f32 	%f40, [%rd17+12];
	add.f32 	%f52, %f14, %f40;
	add.s64 	%rd89, %rd89, 4;
$L__BB0_31:
	and.b32  	%r32, %r5, 3;
	setp.eq.s32 	%p18, %r32, 0;
	@%p18 bra 	$L__BB0_42;
	setp.eq.s32 	%p19, %r32, 1;
	@%p19 bra 	$L__BB0_38;
	add.s64 	%rd20, %rd89, %rd4;
	setp.lt.u64 	%p20, %rd20, %rd5;
	@%p20 bra 	$L__BB0_35;
	mov.u64 	%rd67, $str;
	cvta.global.u64 	%rd68, %rd67;
	{ // callseq 12, 0
	.param .b64 param0;
	st.param.b64 	[param0], %rd68;
	.param .b64 param1;
	st.param.b64 	[param1], 0;
	.param .b32 retval0;
	call.uni (retval0), 
	vprintf, 
	(
	param0, 
	param1
	);
	ld.param.b32 	%r34, [retval0];
	} // callseq 12
$L__BB0_35:
	shl.b64 	%rd69, %rd20, 2;
	add.s64 	%rd21, %rd1, %rd69;
	ld.global.f32 	%f42, [%rd21];
	add.f32 	%f18, %f52, %f42;
	add.s64 	%rd70, %rd20, 1;
	setp.lt.u64 	%p21, %rd70, %rd5;
	@%p21 bra 	$L__BB0_37;
	mov.u64 	%rd71, $str;
	cvta.global.u64 	%rd72, %rd71;
	{ // callseq 13, 0
	.param .b64 param0;
	st.param.b64 	[param0], %rd72;
	.param .b64 param1;
	st.param.b64 	[param1], 0;
	.param .b32 retval0;
	call.uni (retval0), 
	vprintf, 
	(
	param0, 
	param1
	);
	ld.param.b32 	%r36, [retval0];
	} // callseq 13
$L__BB0_37:
	ld.global.f32 	%f43, [%rd21+4];
	add.f32 	%f52, %f18, %f43;
	add.s64 	%rd89, %rd89, 2;
$L__BB0_38:
	and.b64  	%rd73, %rd2, 1;
	setp.eq.b64 	%p22, %rd73, 1;
	not.pred 	%p23, %p22;
	@%p23 bra 	$L__BB0_42;
	add.s64 	%rd24, %rd89, %rd4;
	setp.lt.u64 	%p24, %rd24, %rd5;
	@%p24 bra 	$L__BB0_41;
	mov.u64 	%rd74, $str;
	cvta.global.u64 	%rd75, %rd74;
	{ // callseq 14, 0
	.param .b64 param0;
	st.param.b64 	[param0], %rd75;
	.param .b64 param1;
	st.param.b64 	[param1], 0;
	.param .b32 retval0;
	call.uni (retval0), 
	vprintf, 
	(
	param0, 
	param1
	);
	ld.param.b32 	%r38, [retval0];
	} // callseq 14
$L__BB0_41:
	shl.b64 	%rd76, %rd24, 2;
	add.s64 	%rd77, %rd1, %rd76;
	ld.global.f32 	%f44, [%rd77];
	add.f32 	%f52, %f52, %f44;
$L__BB0_42:
	cvt.u32.u64 	%r40, %rd3;
	setp.ne.s32 	%p25, %r40, 1023;
	@%p25 bra 	$L__BB0_44;
	cvt.f64.f32 	%fd1, %f52;
	add.u64 	%rd78, %SP, 0;
	add.u64 	%rd79, %SPL, 0;
	st.local.f64 	[%rd79], %fd1;
	mov.u64 	%rd80, $str$1;
	cvta.global.u64 	%rd81, %rd80;
	{ // callseq 15, 0
	.param .b64 param0;
	st.param.b64 	[param0], %rd81;
	.param .b64 param1;
	st.param.b64 	[param1], %rd78;
	.param .b32 retval0;
	call.uni (retval0), 
	vprintf, 
	(
	param0, 
	param1
	);
	ld.param.b32 	%r41, [retval0];
	} // callseq 15
$L__BB0_44:
	cvta.to.global.u64 	%rd82, %rd25;
	shl.b64 	%rd83, %rd3, 2;
	add.s64 	%rd84, %rd82, %rd83;
	st.global.f32 	[%rd84], %f52;
	ret;

}


// ===== COMPILED SASS (sm_100) =====

	.target	sm_100

	.elftype	@"ET_EXEC"


//--------------------- .note.nv.tkinfo           --------------------------
	.section	.note.nv.tkinfo,"",@"SHT_NOTE"
	.sectionflags	@"SHF_NOTE_NV_TKINFO"
	.tkinfo
        /*0018*/ 	.word	0x00000002
        /*0030*/ 	.string	""
        /*0030*/ 	.string	"ptxas"
        /*0030*/ 	.string	"Cuda compilation tools, release 13.0, V13.0.88"
        /*0030*/ 	.string	"Build cuda_13.0.r13.0/compiler.36424714_0"
        /*0030*/ 	.string	"-arch sm_100 -m 64 "



//--------------------- .note.nv.cuinfo           --------------------------
	.section	.note.nv.cuinfo,"",@"SHT_NOTE"
	.sectionflags	@"SHF_NOTE_NV_CUINFO"
        /*0018*/ 	.short	0x0002
        /*001a*/ 	.short	0x0064
        /*001c*/ 	.short	0x0082
	.zero		2


//--------------------- .nv.info                  --------------------------
	.section	.nv.info,"",@"SHT_CUDA_INFO"
	.align	4


	//----- nvinfo : EIATTR_REGCOUNT
	.align		4
        /*0000*/ 	.byte	0x04, 0x2f
        /*0002*/ 	.short	(.L_3 - .L_2)
	.align		4
.L_2:
        /*0004*/ 	.word	index@(_Z8MyReducePfS_ii)
        /*0008*/ 	.word	0x00000022


	//----- nvinfo : EIATTR_FRAME_SIZE
	.align		4
.L_3:
        /*000c*/ 	.byte	0x04, 0x11
        /*000e*/ 	.short	(.L_5 - .L_4)
	.align		4
.L_4:
        /*0010*/ 	.word	index@(_Z8MyReducePfS_ii)
        /*0014*/ 	.word	0x00000008


	//----- nvinfo : EIATTR_MIN_STACK_SIZE
	.align		4
.L_5:
        /*0018*/ 	.byte	0x04, 0x12
        /*001a*/ 	.short	(.L_7 - .L_6)
	.align		4
.L_6:
        /*001c*/ 	.word	index@(_Z8MyReducePfS_ii)
        /*0020*/ 	.word	0x00000008
.L_7:


//--------------------- .nv.compat                --------------------------
	.section	.nv.compat,"",@"SHT_CUDA_COMPAT_INFO"
	.align	4
        /*0000*/ 	.byte	0x02, 0x09, 0x00, 0x00, 0x02, 0x02, 0x01, 0x00, 0x02, 0x05, 0x05, 0x00, 0x03, 0x07, 0x01, 0x01
        /*0010*/ 	.byte	0x02, 0x03, 0x00, 0x00, 0x02, 0x06, 0x01, 0x00, 0x04, 0x0b, 0x08, 0x00, 0x09, 0x00, 0x00, 0x00
        /*0020*/ 	.byte	0x00, 0x00, 0x00, 0x00


//--------------------- .nv.info._Z8MyReducePfS_ii --------------------------
	.section	.nv.info._Z8MyReducePfS_ii,"",@"SHT_CUDA_INFO"
	.sectionflags	@""
	.align	4


	//----- nvinfo : EIATTR_CUDA_API_VERSION
	.align		4
        /*0000*/ 	.byte	0x04, 0x37
        /*0002*/ 	.short	(.L_9 - .L_8)
.L_8:
        /*0004*/ 	.word	0x00000082


	//----- nvinfo : EIATTR_KPARAM_INFO
	.align		4
.L_9:
        /*0008*/ 	.byte	0x04, 0x17
        /*000a*/ 	.short	(.L_11 - .L_10)
.L_10:
        /*000c*/ 	.word	0x00000000
        /*0010*/ 	.short	0x0003
        /*0012*/ 	.short	0x0014
        /*0014*/ 	.byte	0x00, 0xf0, 0x11, 0x00


	//----- nvinfo : EIATTR_KPARAM_INFO
	.align		4
.L_11:
        /*0018*/ 	.byte	0x04, 0x17
        /*001a*/ 	.short	(.L_13 - .L_12)
.L_12:
        /*001c*/ 	.word	0x00000000
        /*0020*/ 	.short	0x0002
        /*0022*/ 	.short	0x0010
        /*0024*/ 	.byte	0x00, 0xf0, 0x11, 0x00


	//----- nvinfo : EIATTR_KPARAM_INFO
	.align		4
.L_13:
        /*0028*/ 	.byte	0x04, 0x17
        /*002a*/ 	.short	(.L_15 - .L_14)
.L_14:
        /*002c*/ 	.word	0x00000000
        /*0030*/ 	.short	0x0001
        /*0032*/ 	.short	0x0008
        /*0034*/ 	.byte	0x00, 0xf5, 0x21, 0x00


	//----- nvinfo : EIATTR_KPARAM_INFO
	.align		4
.L_15:
        /*0038*/ 	.byte	0x04, 0x17
        /*003a*/ 	.short	(.L_17 - .L_16)
.L_16:
        /*003c*/ 	.word	0x00000000
        /*0040*/ 	.short	0x0000
        /*0042*/ 	.short	0x0000
        /*0044*/ 	.byte	0x00, 0xf5, 0x21, 0x00


	//----- nvinfo : EIATTR_SPARSE_MMA_MASK
	.align		4
.L_17:
        /*0048*/ 	.byte	0x03, 0x50
        /*004a*/ 	.short	0x0000


	//----- nvinfo : EIATTR_MAXREG_COUNT
	.align		4
        /*004c*/ 	.byte	0x03, 0x1b
        /*004e*/ 	.short	0x00ff


	//----- nvinfo : EIATTR_EXTERNS
	.align		4
        /*0050*/ 	.byte	0x04, 0x0f
        /*0052*/ 	.short	(.L_19 - .L_18)


	//   ....[0]....
	.align		4
.L_18:
        /*0054*/ 	.word	index@(vprintf)


	//----- nvinfo : EIATTR_MERCURY_ISA_VERSION
	.align		4
.L_19:
        /*0058*/ 	.byte	0x03, 0x5f
        /*005a*/ 	.short	0x0101


	//----- nvinfo : EIATTR_VRC_CTA_INIT_COUNT
	.align		4
        /*005c*/ 	.byte	0x02, 0x4a
	.zero		1
	.zero		1


	//----- nvinfo : EIATTR_SYSCALL_OFFSETS
	.align		4
        /*0060*/ 	.byte	0x04, 0x46
        /*0062*/ 	.short	(.L_21 - .L_20)


	//   ....[0]....
.L_20:
        /*0064*/ 	.word	0x00000460


	//   ....[1]....
        /*0068*/ 	.word	0x00000570


	//   ....[2]....
        /*006c*/ 	.word	0x00000680


	//   ....[3]....
        /*0070*/ 	.word	0x00000770


	//   ....[4]....
        /*0074*/ 	.word	0x00000880


	//   ....[5]....
        /*0078*/ 	.word	0x00000990


	//   ....[6]....
        /*007c*/ 	.word	0x00000aa0


	//   ....[7]....
        /*0080*/ 	.word	0x00000bb0


	//   ....[8]....
        /*0084*/ 	.word	0x00000e00


	//   ....[9]....
        /*0088*/ 	.word	0x00000f50


	//   ....[10]....
        /*008c*/ 	.word	0x00001070


	//   ....[11]....
        /*0090*/ 	.word	0x00001190


	//   ....[12]....
        /*0094*/ 	.word	0x00001320


	//   ....[13]....
        /*0098*/ 	.word	0x00001470


	//   ....[14]....
        /*009c*/ 	.word	0x00001600


	//   ....[15]....
        /*00a0*/ 	.word	0x00001740


	//----- nvinfo : EIATTR_EXIT_INSTR_OFFSETS
	.align		4
.L_21:
        /*00a4*/ 	.byte	0x04, 0x1c
        /*00a6*/ 	.short	(.L_23 - .L_22)


	//   ....[0]....
.L_22:
        /*00a8*/ 	.word	0x000017a0


	//----- nvinfo : EIATTR_CRS_STACK_SIZE
	.align		4
.L_23:
        /*00ac*/ 	.byte	0x04, 0x1e
        /*00ae*/ 	.short	(.L_25 - .L_24)
.L_24:
        /*00b0*/ 	.word	0x00000000


	//----- nvinfo : EIATTR_CBANK_PARAM_SIZE
	.align		4
.L_25:
        /*00b4*/ 	.byte	0x03, 0x19
        /*00b6*/ 	.short	0x0018


	//----- nvinfo : EIATTR_PARAM_CBANK
	.align		4
        /*00b8*/ 	.byte	0x04, 0x0a
        /*00ba*/ 	.short	(.L_27 - .L_26)
	.align		4
.L_26:
        /*00bc*/ 	.word	index@(.nv.constant0._Z8MyReducePfS_ii)
        /*00c0*/ 	.short	0x0380
        /*00c2*/ 	.short	0x0018


	//----- nvinfo : EIATTR_SW_WAR
	.align		4
.L_27:
        /*00c4*/ 	.byte	0x04, 0x36
        /*00c6*/ 	.short	(.L_29 - .L_28)
.L_28:
        /*00c8*/ 	.word	0x00000008
.L_29:


//--------------------- .nv.callgraph             --------------------------
	.section	.nv.callgraph,"",@"SHT_CUDA_CALLGRAPH"
	.align	4
	.sectionentsize	8
	.align		4
        /*0000*/ 	.word	0x00000000
	.align		4
        /*0004*/ 	.word	0xffffffff
	.align		4
        /*0008*/ 	.word	index@(_Z8MyReducePfS_ii)
	.align		4
        /*000c*/ 	.word	index@(vprintf)
	.align		4
        /*0010*/ 	.word	0x00000000
	.align		4
        /*0014*/ 	.word	0xfffffffe
	.align		4
        /*0018*/ 	.word	0x00000000
	.align		4
        /*001c*/ 	.word	0xfffffffd
	.align		4
        /*0020*/ 	.word	0x00000000
	.align		4
        /*0024*/ 	.word	0xfffffffc


//--------------------- .nv.constant4             --------------------------
	.section	.nv.constant4,"a",@progbits
	.align	8
	.align		8
.nv.constant4:
        /*0000*/ 	.dword	vprintf
	.align		8
        /*0008*/ 	.dword	$str
	.align		8
        /*0010*/ 	.dword	$str$1


//--------------------- .text._Z8MyReducePfS_ii   --------------------------
	.section	.text._Z8MyReducePfS_ii,"ax",@progbits
	.align	128
        .global         _Z8MyReducePfS_ii
        .type           _Z8MyReducePfS_ii,@function
        .size           _Z8MyReducePfS_ii,(.L_x_38 - _Z8MyReducePfS_ii)
        .other          _Z8MyReducePfS_ii,@"STO_CUDA_ENTRY STV_DEFAULT"
_Z8MyReducePfS_ii:
.text._Z8MyReducePfS_ii:
[----:B------:R-:W0:Y:S08]  /*0000*/  LDC R1, c[0x0][0x37c] ;  /* 0x0000df00ff017b82 */ /* 0x000e300000000800 */
[----:B------:R-:W1:Y:S01]  /*0010*/  LDC.64 R4, c[0x0][0x390] ;  /* 0x0000e400ff047b82 */ /* 0x000e620000000a00 */
[----:B------:R-:W2:Y:S01]  /*0020*/  LDCU UR4, c[0x0][0x2f8] ;  /* 0x00005f00ff0477ac */ /* 0x000ea20008000800 */
[----:B------:R-:W3:Y:S01]  /*0030*/  S2R R29, SR_TID.X ;  /* 0x00000000001d7919 */ /* 0x000ee20000002100 */
[----:B0-----:R-:W-:Y:S01]  /*0040*/  VIADD R1, R1, 0xfffffff8 ;  /* 0xfffffff801017836 */ /* 0x001fe20000000000 */
[----:B------:R-:W0:Y:S01]  /*0050*/  LDCU UR5, c[0x0][0x2fc] ;  /* 0x00005f80ff0577ac */ /* 0x000e220008000800 */
[----:B------:R-:W-:Y:S01]  /*0060*/  IMAD.MOV.U32 R27, RZ, RZ, RZ ;  /* 0x000000ffff1b7224 */ /* 0x000fe200078e00ff */
[----:B------:R-:W4:Y:S01]  /*0070*/  LDCU.64 UR36, c[0x0][0x358] ;  /* 0x00006b00ff2477ac */ /* 0x000f220008000a00 */
[----:B-1----:R-:W-:-:S04]  /*0080*/  IABS R7, R5 ;  /* 0x0000000500077213 */ /* 0x002fc80000000000 */
[----:B------:R-:W1:Y:S08]  /*0090*/  I2F.RP R0, R7 ;  /* 0x0000000700007306 */ /* 0x000e700000209400 */
[----:B-1----:R-:W1:Y:S02]  /*00a0*/  MUFU.RCP R0, R0 ;  /* 0x0000000000007308 */ /* 0x002e640000001000 */
[----:B-1----:R-:W-:-:S06]  /*00b0*/  VIADD R2, R0, 0xffffffe ;  /* 0x0ffffffe00027836 */ /* 0x002fcc0000000000 */
[----:B------:R1:W5:Y:S02]  /*00c0*/  F2I.FTZ.U32.TRUNC.NTZ R3, R2 ;  /* 0x0000000200037305 */ /* 0x000364000021f000 */
[----:B-1----:R-:W-:Y:S02]  /*00d0*/  IMAD.MOV.U32 R2, RZ, RZ, RZ ;  /* 0x000000ffff027224 */ /* 0x002fe400078e00ff */
[----:B-----5:R-:W-:-:S04]  /*00e0*/  IMAD.MOV R6, RZ, RZ, -R3 ;  /* 0x000000ffff067224 */ /* 0x020fc800078e0a03 */
[----:B------:R-:W-:Y:S01]  /*00f0*/  IMAD R9, R6, R7, RZ ;  /* 0x0000000706097224 */ /* 0x000fe200078e02ff */
[----:B------:R-:W-:-:S03]  /*0100*/  IABS R6, R4 ;  /* 0x0000000400067213 */ /* 0x000fc60000000000 */
[----:B------:R-:W-:-:S06]  /*0110*/  IMAD.HI.U32 R3, R3, R9, R2 ;  /* 0x0000000903037227 */ /* 0x000fcc00078e0002 */
[----:B------:R-:W-:-:S04]  /*0120*/  IMAD.HI.U32 R17, R3, R6, RZ ;  /* 0x0000000603117227 */ /* 0x000fc800078e00ff */
[----:B------:R-:W-:-:S04]  /*0130*/  IMAD.MOV R0, RZ, RZ, -R17 ;  /* 0x000000ffff007224 */ /* 0x000fc800078e0a11 */
[----:B------:R-:W-:-:S05]  /*0140*/  IMAD R0, R7, R0, R6 ;  /* 0x0000000007007224 */ /* 0x000fca00078e0206 */
[----:B------:R-:W-:-:S13]  /*0150*/  ISETP.GT.U32.AND P2, PT, R7, R0, PT ;  /* 0x000000000700720c */ /* 0x000fda0003f44070 */
[----:B------:R-:W-:Y:S02]  /*0160*/  @!P2 IMAD.IADD R0, R0, 0x1, -R7 ;  /* 0x000000010000a824 */ /* 0x000fe400078e0a07 */
[----:B------:R-:W-:Y:S01]  /*0170*/  @!P2 VIADD R17, R17, 0x1 ;  /* 0x000000011111a836 */ /* 0x000fe20000000000 */
[----:B------:R-:W-:Y:S02]  /*0180*/  ISETP.NE.AND P2, PT, R5, RZ, PT ;  /* 0x000000ff0500720c */ /* 0x000fe40003f45270 */
[----:B------:R-:W-:Y:S02]  /*0190*/  ISETP.GE.U32.AND P0, PT, R0, R7, PT ;  /* 0x000000070000720c */ /* 0x000fe40003f06070 */
[----:B------:R-:W-:-:S04]  /*01a0*/  LOP3.LUT R0, R4, R5, RZ, 0x3c, !PT ;  /* 0x0000000504007212 */ /* 0x000fc800078e3cff */
[----:B------:R-:W-:-:S07]  /*01b0*/  ISETP.GE.AND P1, PT, R0, RZ, PT ;  /* 0x000000ff0000720c */ /* 0x000fce0003f26270 */
[----:B------:R-:W-:-:S06]  /*01c0*/  @P0 VIADD R17, R17, 0x1 ;  /* 0x0000000111110836 */ /* 0x000fcc0000000000 */
[----:B------:R-:W-:Y:S01]  /*01d0*/  @!P1 IMAD.MOV R17, RZ, RZ, -R17 ;  /* 0x000000ffff119224 */ /* 0x000fe200078e0a11 */
[----:B------:R-:W-:Y:S02]  /*01e0*/  @!P2 LOP3.LUT R17, RZ, R5, RZ, 0x33, !PT ;  /* 0x00000005ff11a212 */ /* 0x000fe400078e33ff */
[----:B--2---:R-:W-:Y:S02]  /*01f0*/  IADD3 R16, P1, PT, R1, UR4, RZ ;  /* 0x0000000401107c10 */ /* 0x004fe4000ff3e0ff */
[----:B------:R-:W-:-:S03]  /*0200*/  ISETP.NE.AND P0, PT, R17, RZ, PT ;  /* 0x000000ff1100720c */ /* 0x000fc60003f05270 */
[----:B0-----:R-:W-:-:S10]  /*0210*/  IMAD.X R2, RZ, RZ, UR5, P1 ;  /* 0x00000005ff027e24 */ /* 0x001fd400088e06ff */
[----:B---34-:R-:W-:Y:S05]  /*0220*/  @!P0 BRA `(.L_x_0) ;  /* 0x0000001400108947 */ /* 0x018fea0003800000 */
[C---:B------:R-:W-:Y:S01]  /*0230*/  ISETP.GE.U32.AND P0, PT, R17.reuse, 0x8, PT ;  /* 0x000000081100780c */ /* 0x040fe20003f06070 */
[-C--:B------:R-:W-:Y:S01]  /*0240*/  IMAD.WIDE.U32 R6, R17, R29.reuse, RZ ;  /* 0x0000001d11067225 */ /* 0x080fe200078e00ff */
[----:B------:R-:W-:Y:S02]  /*0250*/  SHF.R.S32.HI R24, RZ, 0x1f, R17 ;  /* 0x0000001fff187819 */ /* 0x000fe40000011411 */
[----:B------:R-:W-:Y:S02]  /*0260*/  CS2R R18, SRZ ;  /* 0x0000000000127805 */ /* 0x000fe4000001ff00 */
[----:B------:R-:W-:Y:S01]  /*0270*/  SHF.R.S32.HI R28, RZ, 0x1f, R4 ;  /* 0x0000001fff1c7819 */ /* 0x000fe20000011404 */
[----:B------:R-:W-:Y:S02]  /*0280*/  IMAD.MOV.U32 R27, RZ, RZ, RZ ;  /* 0x000000ffff1b7224 */ /* 0x000fe400078e00ff */
[----:B------:R-:W-:-:S04]  /*0290*/  IMAD R3, R24, R29, RZ ;  /* 0x0000001d18037224 */ /* 0x000fc800078e02ff */
[----:B------:R-:W-:Y:S01]  /*02a0*/  IMAD.IADD R22, R7, 0x1, R3 ;  /* 0x0000000107167824 */ /* 0x000fe200078e0203 */
[----:B------:R-:W-:Y:S06]  /*02b0*/  @!P0 BRA `(.L_x_1) ;  /* 0x0000000800748947 */ /* 0x000fec0003800000 */
[----:B------:R-:W0:Y:S01]  /*02c0*/  LDCU.64 UR4, c[0x0][0x380] ;  /* 0x00007000ff0477ac */ /* 0x000e220008000a00 */
[C---:B------:R-:W-:Y:S01]  /*02d0*/  IADD3 R23, P0, PT, R6.reuse, 0x3, RZ ;  /* 0x0000000306177810 */ /* 0x040fe20007f1e0ff */
[----:B------:R-:W-:Y:S01]  /*02e0*/  BSSY.RECONVERGENT B7, `(.L_x_1) ;  /* 0x000009a000077945 */ /* 0x000fe20003800200 */
[----:B------:R-:W-:Y:S01]  /*02f0*/  LOP3.LUT R18, R17, 0xfffffff8, RZ, 0xc0, !PT ;  /* 0xfffffff811127812 */ /* 0x000fe200078ec0ff */
[----:B------:R-:W-:Y:S01]  /*0300*/  IMAD.MOV.U32 R19, RZ, RZ, R24 ;  /* 0x000000ffff137224 */ /* 0x000fe200078e0018 */
[----:B------:R-:W1:Y:S01]  /*0310*/  LDCU UR38, c[0x0][0x390] ;  /* 0x00007200ff2677ac */ /* 0x000e620008000800 */
[----:B------:R-:W-:Y:S02]  /*0320*/  IMAD.MOV.U32 R27, RZ, RZ, RZ ;  /* 0x000000ffff1b7224 */ /* 0x000fe400078e00ff */
[----:B------:R-:W-:Y:S02]  /*0330*/  IMAD.X R25, RZ, RZ, R22, P0 ;  /* 0x000000ffff197224 */ /* 0x000fe400000e0616 */
[----:B------:R-:W-:Y:S01]  /*0340*/  IMAD.MOV.U32 R26, RZ, RZ, R18 ;  /* 0x000000ffff1a7224 */ /* 0x000fe200078e0012 */
[----:B0-----:R-:W-:-:S04]  /*0350*/  LEA R30, P1, R6, UR4, 0x2 ;  /* 0x00000004061e7c11 */ /* 0x001fc8000f8210ff */
[----:B------:R-:W-:Y:S02]  /*0360*/  LEA.HI.X R6, R6, UR5, R22, 0x2, P1 ;  /* 0x0000000506067c11 */ /* 0x000fe400088f1416 */
[----:B------:R-:W-:-:S05]  /*0370*/  IADD3 R30, P1, PT, R30, 0x10, RZ ;  /* 0x000000101e1e7810 */ /* 0x000fca0007f3e0ff */
[----:B-1----:R-:W-:-:S08]  /*0380*/  IMAD.X R31, RZ, RZ, R6, P1 ;  /* 0x000000ffff1f7224 */ /* 0x002fd000008e0606 */
.L_x_18:
[----:B------:R-:W-:Y:S01]  /*0390*/  IADD3 R0, P1, PT, R23, -0x3, RZ ;  /* 0xfffffffd17007810 */ /* 0x000fe20007f3e0ff */
[----:B------:R-:W-:Y:S03]  /*03a0*/  BSSY.RECONVERGENT B6, `(.L_x_2) ;  /* 0x000000d000067945 */ /* 0x000fe60003800200 */
[----:B------:R-:W-:Y:S02]  /*03b0*/  ISETP.GE.U32.AND P0, PT, R0, UR38, PT ;  /* 0x0000002600007c0c */ /* 0x000fe4000bf06070 */
[----:B------:R-:W-:-:S04]  /*03c0*/  IADD3.X R3, PT, PT, R25, -0x1, RZ, P1, !PT ;  /* 0xffffffff19037810 */ /* 0x000fc80000ffe4ff */
[----:B------:R-:W-:-:S13]  /*03d0*/  ISETP.GE.U32.AND.EX P0, PT, R3, R28, PT, P0 ;  /* 0x0000001c0300720c */ /* 0x000fda0003f06100 */
[----:B------:R-:W-:Y:S05]  /*03e0*/  @!P0 BRA `(.L_x_3) ;  /* 0x0000000000208947 */ /* 0x000fea0003800000 */
[----:B------:R-:W-:Y:S01]  /*03f0*/  MOV R8, 0x0 ;  /* 0x0000000000087802 */ /* 0x000fe20000000f00 */
[----:B------:R-:W0:Y:S01]  /*0400*/  LDCU.64 UR4, c[0x4][0x8] ;  /* 0x01000100ff0477ac */ /* 0x000e220008000a00 */
[----:B------:R-:W-:-:S04]  /*0410*/  CS2R R6, SRZ ;  /* 0x0000000000067805 */ /* 0x000fc8000001ff00 */
[----:B------:R-:W1:Y:S01]  /*0420*/  LDC.64 R8, c[0x4][R8] ;  /* 0x0100000008087b82 */ /* 0x000e620000000a00 */
[----:B0-----:R-:W-:Y:S02]  /*0430*/  IMAD.U32 R4, RZ, RZ, UR4 ;  /* 0x00000004ff047e24 */ /* 0x001fe4000f8e00ff */
[----:B------:R-:W-:-:S07]  /*0440*/  IMAD.U32 R5, RZ, RZ, UR5 ;  /* 0x00000005ff057e24 */ /* 0x000fce000f8e00ff */
[----:B------:R-:W-:-:S07]  /*0450*/  LEPC R20, `(.L_x_3) ;  /* 0x000000001014794e */ /* 0x000fce0000000000 */
[----:B-1----:R-:W-:Y:S05]  /*0460*/  CALL.ABS.NOINC R8 ;  /* 0x0000000008007343 */ /* 0x002fea0003c00000 */
.L_x_3:
[----:B------:R-:W-:Y:S05]  /*0470*/  BSYNC.RECONVERGENT B6 ;  /* 0x0000000000067941 */ /* 0x000fea0003800200 */
.L_x_2:
[----:B------:R-:W2:Y:S01]  /*0480*/  LDG.E R0, desc[UR36][R30.64+-0x10] ;  /* 0xfffff0241e007981 */ /* 0x000ea2000c1e1900 */
[----:B------:R-:W-:Y:S01]  /*0490*/  IADD3 R3, P1, PT, R23, -0x2, RZ ;  /* 0xfffffffe17037810 */ /* 0x000fe20007f3e0ff */
[----:B------:R-:W-:Y:S03]  /*04a0*/  BSSY.RECONVERGENT B6, `(.L_x_4) ;  /* 0x000000e000067945 */ /* 0x000fe60003800200 */
[----:B------:R-:W-:Y:S02]  /*04b0*/  ISETP.GE.U32.AND P0, PT, R3, UR38, PT ;  /* 0x0000002603007c0c */ /* 0x000fe4000bf06070 */
[----:B------:R-:W-:-:S04]  /*04c0*/  IADD3.X R3, PT, PT, R25, -0x1, RZ, P1, !PT ;  /* 0xffffffff19037810 */ /* 0x000fc80000ffe4ff */
[----:B------:R-:W-:Y:S01]  /*04d0*/  ISETP.GE.U32.AND.EX P0, PT, R3, R28, PT, P0 ;  /* 0x0000001c0300720c */ /* 0x000fe20003f06100 */
[----:B--2---:R-:W-:-:S12]  /*04e0*/  FADD R27, R0, R27 ;  /* 0x0000001b001b7221 */ /* 0x004fd80000000000 */
        /* <DEDUP_REMOVED lines=9> */
.L_x_5:
[----:B------:R-:W-:Y:S05]  /*0580*/  BSYNC.RECONVERGENT B6 ;  /* 0x0000000000067941 */ /* 0x000fea0003800200 */
.L_x_4:
        /* <DEDUP_REMOVED lines=16> */
.L_x_7:
[----:B------:R-:W-:Y:S05]  /*0690*/  BSYNC.RECONVERGENT B6 ;  /* 0x0000000000067941 */ /* 0x000fea0003800200 */
.L_x_6:
[----:B------:R-:W2:Y:S01]  /*06a0*/  LDG.E R0, desc[UR36][R30.64+-0x8] ;  /* 0xfffff8241e007981 */ /* 0x000ea2000c1e1900 */
[----:B------:R-:W-:Y:S01]  /*06b0*/  ISETP.GE.U32.AND P0, PT, R23, UR38, PT ;  /* 0x0000002617007c0c */ /* 0x000fe2000bf06070 */
[----:B------:R-:W-:Y:S03]  /*06c0*/  BSSY.RECONVERGENT B6, `(.L_x_8) ;  /* 0x000000c000067945 */ /* 0x000fe60003800200 */
        /* <DEDUP_REMOVED lines=11> */
.L_x_9:
[----:B------:R-:W-:Y:S05]  /*0780*/  BSYNC.RECONVERGENT B6 ;  /* 0x0000000000067941 */ /* 0x000fea0003800200 */
.L_x_8:
[----:B------:R-:W2:Y:S01]  /*0790*/  LDG.E R0, desc[UR36][R30.64+-0x4] ;  /* 0xfffffc241e007981 */ /* 0x000ea2000c1e1900 */
[----:B------:R-:W-:Y:S01]  /*07a0*/  IADD3 R3, P1, PT, R23, 0x1, RZ ;  /* 0x0000000117037810 */ /* 0x000fe20007f3e0ff */
[----:B------:R-:W-:Y:S03]  /*07b0*/  BSSY.RECONVERGENT B6, `(.L_x_10) ;  /* 0x000000e000067945 */ /* 0x000fe60003800200 */
[----:B------:R-:W-:Y:S01]  /*07c0*/  ISETP.GE.U32.AND P0, PT, R3, UR38, PT ;  /* 0x0000002603007c0c */ /* 0x000fe2000bf06070 */
[----:B------:R-:W-:-:S05]  /*07d0*/  IMAD.X R3, RZ, RZ, R25, P1 ;  /* 0x000000ffff037224 */ /* 0x000fca00008e0619 */
        /* <DEDUP_REMOVED lines=11> */
.L_x_11:
[----:B------:R-:W-:Y:S05]  /*0890*/  BSYNC.RECONVERGENT B6 ;  /* 0x0000000000067941 */ /* 0x000fea0003800200 */
.L_x_10:
        /* <DEDUP_REMOVED lines=16> */
.L_x_13:
[----:B------:R-:W-:Y:S05]  /*09a0*/  BSYNC.RECONVERGENT B6 ;  /* 0x0000000000067941 */ /* 0x000fea0003800200 */
.L_x_12:
        /* <DEDUP_REMOVED lines=16> */
.L_x_15:
[----:B------:R-:W-:Y:S05]  /*0ab0*/  BSYNC.RECONVERGENT B6 ;  /* 0x0000000000067941 */ /* 0x000fea0003800200 */
.L_x_14:
        /* <DEDUP_REMOVED lines=16> */
.L_x_17:
[----:B------:R-:W-:Y:S05]  /*0bc0*/  BSYNC.RECONVERGENT B6 ;  /* 0x0000000000067941 */ /* 0x000fea0003800200 */
.L_x_16:
[----:B------:R0:W2:Y:S01]  /*0bd0*/  LDG.E R0, desc[UR36][R30.64+0xc] ;  /* 0x00000c241e007981 */ /* 0x0000a2000c1e1900 */
[----:B------:R-:W-:Y:S02]  /*0be0*/  IADD3 R26, P0, PT, R26, -0x8, RZ ;  /* 0xfffffff81a1a7810 */ /* 0x000fe40007f1e0ff */
[----:B------:R-:W-:Y:S02]  /*0bf0*/  IADD3 R23, P1, PT, R23, 0x8, RZ ;  /* 0x0000000817177810 */ /* 0x000fe40007f3e0ff */
[----:B------:R-:W-:Y:S02]  /*0c00*/  IADD3.X R24, PT, PT, R24, -0x1, RZ, P0, !PT ;  /* 0xffffffff18187810 */ /* 0x000fe400007fe4ff */
[----:B------:R-:W-:Y:S01]  /*0c10*/  ISETP.NE.U32.AND P0, PT, R26, RZ, PT ;  /* 0x000000ff1a00720c */ /* 0x000fe20003f05070 */
[----:B------:R-:W-:Y:S01]  /*0c20*/  IMAD.X R25, RZ, RZ, R25, P1 ;  /* 0x000000ffff197224 */ /* 0x000fe200008e0619 */
[----:B0-----:R-:W-:Y:S02]  /*0c30*/  IADD3 R30, P2, PT, R30, 0x20, RZ ;  /* 0x000000201e1e7810 */ /* 0x001fe40007f5e0ff */
[----:B------:R-:W-:-:S03]  /*0c40*/  ISETP.NE.AND.EX P0, PT, R24, RZ, PT, P0 ;  /* 0x000000ff1800720c */ /* 0x000fc60003f05300 */
[----:B------:R-:W-:Y:S02]  /*0c50*/  IMAD.X R31, RZ, RZ, R31, P2 ;  /* 0x000000ffff1f7224 */ /* 0x000fe400010e061f */
[----:B--2---:R-:W-:-:S08]  /*0c60*/  FADD R27, R27, R0 ;  /* 0x000000001b1b7221 */ /* 0x004fd00000000000 */
[----:B------:R-:W-:Y:S05]  /*0c70*/  @P0 BRA `(.L_x_18) ;  /* 0xfffffff400c40947 */ /* 0x000fea000383ffff */
[----:B------:R-:W-:Y:S05]  /*0c80*/  BSYNC.RECONVERGENT B7 ;  /* 0x0000000000077941 */ /* 0x000fea0003800200 */
.L_x_1:
[----:B------:R-:W-:-:S13]  /*0c90*/  LOP3.LUT P0, RZ, R17, 0x7, RZ, 0xc0, !PT ;  /* 0x0000000711ff7812 */ /* 0x000fda000780c0ff */
[----:B------:R-:W-:Y:S05]  /*0ca0*/  @!P0 BRA `(.L_x_0) ;  /* 0x0000000800708947 */ /* 0x000fea0003800000 */
[----:B------:R-:W-:-:S04]  /*0cb0*/  LOP3.LUT R0, R17, 0x7, RZ, 0xc0, !PT ;  /* 0x0000000711007812 */ /* 0x000fc800078ec0ff */
[----:B------:R-:W-:-:S04]  /*0cc0*/  IADD3 R0, P1, PT, R0, -0x1, RZ ;  /* 0xffffffff00007810 */ /* 0x000fc80007f3e0ff */
[----:B------:R-:W-:Y:S01]  /*0cd0*/  ISETP.GE.U32.AND P0, PT, R0, 0x3, PT ;  /* 0x000000030000780c */ /* 0x000fe20003f06070 */
[----:B------:R-:W-:-:S05]  /*0ce0*/  IMAD.X R0, RZ, RZ, -0x1, P1 ;  /* 0xffffffffff007424 */ /* 0x000fca00008e06ff */
[----:B------:R-:W-:-:S13]  /*0cf0*/  ISETP.GE.U32.AND.EX P0, PT, R0, RZ, PT, P0 ;  /* 0x000000ff0000720c */ /* 0x000fda0003f06100 */
[----:B------:R-:W-:Y:S05]  /*0d00*/  @!P0 BRA `(.L_x_19) ;  /* 0x0000000400388947 */ /* 0x000fea0003800000 */
[----:B------:R-:W0:Y:S01]  /*0d10*/  LDCU UR4, c[0x0][0x390] ;  /* 0x00007200ff0477ac */ /* 0x000e220008000800 */
[----:B------:R-:W-:Y:S01]  /*0d20*/  IMAD R3, R17, R29, RZ ;  /* 0x0000001d11037224 */ /* 0x000fe200078e02ff */
[----:B------:R-:W-:Y:S04]  /*0d30*/  BSSY.RECONVERGENT B6, `(.L_x_20) ;  /* 0x000000e000067945 */ /* 0x000fe80003800200 */
[----:B------:R-:W-:-:S05]  /*0d40*/  IADD3 R24, P1, PT, R18, R3, RZ ;  /* 0x0000000312187210 */ /* 0x000fca0007f3e0ff */
[----:B------:R-:W-:Y:S01]  /*0d50*/  IMAD.X R23, R19, 0x1, R22, P1 ;  /* 0x0000000113177824 */ /* 0x000fe200008e0616 */
[----:B0-----:R-:W-:-:S04]  /*0d60*/  ISETP.GE.U32.AND P0, PT, R24, UR4, PT ;  /* 0x0000000418007c0c */ /* 0x001fc8000bf06070 */
        /* <DEDUP_REMOVED lines=10> */
.L_x_21:
[----:B------:R-:W-:Y:S05]  /*0e10*/  BSYNC.RECONVERGENT B6 ;  /* 0x0000000000067941 */ /* 0x000fea0003800200 */
.L_x_20:
[----:B------:R-:W0:Y:S02]  /*0e20*/  LDCU.64 UR4, c[0x0][0x380] ;  /* 0x00007000ff0477ac */ /* 0x000e240008000a00 */
[C---:B0-----:R-:W-:Y:S01]  /*0e30*/  LEA R30, P0, R24.reuse, UR4, 0x2 ;  /* 0x00000004181e7c11 */ /* 0x041fe2000f8010ff */
[----:B------:R-:W0:Y:S03]  /*0e40*/  LDCU UR4, c[0x0][0x390] ;  /* 0x00007200ff0477ac */ /* 0x000e260008000800 */
[----:B------:R-:W-:-:S05]  /*0e50*/  LEA.HI.X R31, R24, UR5, R23, 0x2, P0 ;  /* 0x00000005181f7c11 */ /* 0x000fca00080f1417 */
[----:B------:R-:W2:Y:S01]  /*0e60*/  LDG.E R0, desc[UR36][R30.64] ;  /* 0x000000241e007981 */ /* 0x000ea2000c1e1900 */
[----:B------:R-:W-:Y:S01]  /*0e70*/  IADD3 R3, P1, PT, R24, 0x1, RZ ;  /* 0x0000000118037810 */ /* 0x000fe20007f3e0ff */
[----:B------:R-:W-:Y:S03]  /*0e80*/  BSSY.RECONVERGENT B6, `(.L_x_22) ;  /* 0x000000e000067945 */ /* 0x000fe60003800200 */
[----:B0-----:R-:W-:Y:S01]  /*0e90*/  ISETP.GE.U32.AND P0, PT, R3, UR4, PT ;  /* 0x0000000403007c0c */ /* 0x001fe2000bf06070 */
        /* <DEDUP_REMOVED lines=12> */
.L_x_23:
[----:B------:R-:W-:Y:S05]  /*0f60*/  BSYNC.RECONVERGENT B6 ;  /* 0x0000000000067941 */ /* 0x000fea0003800200 */
.L_x_22:
[----:B------:R-:W2:Y:S01]  /*0f70*/  LDG.E R0, desc[UR36][R30.64+0x4] ;  /* 0x000004241e007981 */ /* 0x000ea2000c1e1900 */
[----:B------:R-:W0:Y:S01]  /*0f80*/  LDCU UR4, c[0x0][0x390] ;  /* 0x00007200ff0477ac */ /* 0x000e220008000800 */
        /* <DEDUP_REMOVED lines=15> */
.L_x_25:
[----:B------:R-:W-:Y:S05]  /*1080*/  BSYNC.RECONVERGENT B6 ;  /* 0x0000000000067941 */ /* 0x000fea0003800200 */
.L_x_24:
[----:B------:R-:W2:Y:S01]  /*1090*/  LDG.E R0, desc[UR36][R30.64+0x8] ;  /* 0x000008241e007981 */ /* 0x000ea2000c1e1900 */
[----:B------:R-:W0:Y:S01]  /*10a0*/  LDCU UR4, c[0x0][0x390] ;  /* 0x00007200ff0477ac */ /* 0x000e220008000800 */
[----:B------:R-:W-:Y:S01]  /*10b0*/  IADD3 R24, P1, PT, R24, 0x3, RZ ;  /* 0x0000000318187810 */ /* 0x000fe20007f3e0ff */
[----:B------:R-:W-:Y:S04]  /*10c0*/  BSSY.RECONVERGENT B6, `(.L_x_26) ;  /* 0x000000e000067945 */ /* 0x000fe80003800200 */
[----:B------:R-:W-:Y:S01]  /*10d0*/  IMAD.X R23, RZ, RZ, R23, P1 ;  /* 0x000000ffff177224 */ /* 0x000fe200008e0617 */
[----:B0-----:R-:W-:-:S04]  /*10e0*/  ISETP.GE.U32.AND P0, PT, R24, UR4, PT ;  /* 0x0000000418007c0c */ /* 0x001fc8000bf06070 */
        /* <DEDUP_REMOVED lines=11> */
.L_x_27:
[----:B------:R-:W-:Y:S05]  /*11a0*/  BSYNC.RECONVERGENT B6 ;  /* 0x0000000000067941 */ /* 0x000fea0003800200 */
.L_x_26:
[----:B------:R-:W2:Y:S01]  /*11b0*/  LDG.E R30, desc[UR36][R30.64+0xc] ;  /* 0x00000c241e1e7981 */ /* 0x000ea2000c1e1900 */
[----:B------:R-:W-:-:S05]  /*11c0*/  IADD3 R18, P0, PT, R18, 0x4, RZ ;  /* 0x0000000412127810 */ /* 0x000fca0007f1e0ff */
[----:B------:R-:W-:Y:S02]  /*11d0*/  IMAD.X R19, RZ, RZ, R19, P0 ;  /* 0x000000ffff137224 */ /* 0x000fe400000e0613 */
[----:B--2---:R-:W-:-:S07]  /*11e0*/  FADD R27, R27, R30 ;  /* 0x0000001e1b1b7221 */ /* 0x004fce0000000000 */
.L_x_19:
[----:B------:R-:W-:-:S13]  /*11f0*/  LOP3.LUT P0, R0, R17, 0x3, RZ, 0xc0, !PT ;  /* 0x0000000311007812 */ /* 0x000fda000780c0ff */
[----:B------:R-:W-:Y:S05]  /*1200*/  @!P0 BRA `(.L_x_0) ;  /* 0x0000000400188947 */ /* 0x000fea0003800000 */
[----:B------:R-:W-:-:S13]  /*1210*/  ISETP.NE.AND P0, PT, R0, 0x1, PT ;  /* 0x000000010000780c */ /* 0x000fda0003f05270 */
        /* <DEDUP_REMOVED lines=17> */
.L_x_30:
[----:B------:R-:W-:Y:S05]  /*1330*/  BSYNC.RECONVERGENT B6 ;  /* 0x0000000000067941 */ /* 0x000fea0003800200 */
.L_x_29:
[----:B------:R-:W0:Y:S02]  /*1340*/  LDCU.64 UR4, c[0x0][0x380] ;  /* 0x00007000ff0477ac */ /* 0x000e240008000a00 */
[C---:B0-----:R-:W-:Y:S01]  /*1350*/  LEA R30, P0, R24.reuse, UR4, 0x2 ;  /* 0x00000004181e7c11 */ /* 0x041fe2000f8010ff */
[----:B------:R-:W0:Y:S03]  /*1360*/  LDCU UR4, c[0x0][0x390] ;  /* 0x00007200ff0477ac */ /* 0x000e260008000800 */
[----:B------:R-:W-:-:S05]  /*1370*/  LEA.HI.X R31, R24, UR5, R23, 0x2, P0 ;  /* 0x00000005181f7c11 */ /* 0x000fca00080f1417 */
[----:B------:R-:W2:Y:S01]  /*1380*/  LDG.E R0, desc[UR36][R30.64] ;  /* 0x000000241e007981 */ /* 0x000ea2000c1e1900 */
        /* <DEDUP_REMOVED lines=15> */
.L_x_32:
[----:B------:R-:W-:Y:S05]  /*1480*/  BSYNC.RECONVERGENT B6 ;  /* 0x0000000000067941 */ /* 0x000fea0003800200 */
.L_x_31:
[----:B------:R-:W2:Y:S01]  /*1490*/  LDG.E R30, desc[UR36][R30.64+0x4] ;  /* 0x000004241e1e7981 */ /* 0x000ea2000c1e1900 */
[----:B------:R-:W-:-:S05]  /*14a0*/  IADD3 R18, P0, PT, R18, 0x2, RZ ;  /* 0x0000000212127810 */ /* 0x000fca0007f1e0ff */
[----:B------:R-:W-:Y:S02]  /*14b0*/  IMAD.X R19, RZ, RZ, R19, P0 ;  /* 0x000000ffff137224 */ /* 0x000fe400000e0613 */
[----:B--2---:R-:W-:-:S07]  /*14c0*/  FADD R27, R27, R30 ;  /* 0x0000001e1b1b7221 */ /* 0x004fce0000000000 */
.L_x_28:
[----:B------:R-:W-:-:S04]  /*14d0*/  LOP3.LUT R0, R17, 0x1, RZ, 0xc0, !PT ;  /* 0x0000000111007812 */ /* 0x000fc800078ec0ff */
[----:B------:R-:W-:-:S04]  /*14e0*/  ISETP.NE.U32.AND P0, PT, R0, 0x1, PT ;  /* 0x000000010000780c */ /* 0x000fc80003f05070 */
[----:B------:R-:W-:-:S13]  /*14f0*/  ISETP.NE.U32.AND.EX P0, PT, RZ, RZ, PT, P0 ;  /* 0x000000ffff00720c */ /* 0x000fda0003f05100 */
[----:B------:R-:W-:Y:S05]  /*1500*/  @P0 BRA `(.L_x_0) ;  /* 0x0000000000580947 */ /* 0x000fea0003800000 */
        /* <DEDUP_REMOVED lines=10> */
[----:B------:R-:W-:Y:S02]  /*15b0*/  CS2R R6, SRZ ;  /* 0x0000000000067805 */ /* 0x000fe4000001ff00 */
[----:B------:R1:W2:Y:S01]  /*15c0*/  LDC.64 R8, c[0x4][R0] ;  /* 0x0100000000087b82 */ /* 0x0002a20000000a00 */
[----:B0-----:R-:W-:Y:S02]  /*15d0*/  IMAD.U32 R4, RZ, RZ, UR4 ;  /* 0x00000004ff047e24 */ /* 0x001fe4000f8e00ff */
[----:B-1----:R-:W-:-:S07]  /*15e0*/  IMAD.U32 R5, RZ, RZ, UR5 ;  /* 0x00000005ff057e24 */ /* 0x002fce000f8e00ff */
[----:B------:R-:W-:-:S07]  /*15f0*/  LEPC R20, `(.L_x_34) ;  /* 0x000000001014794e */ /* 0x000fce0000000000 */
[----:B--2---:R-:W-:Y:S05]  /*1600*/  CALL.ABS.NOINC R8 ;  /* 0x0000000008007343 */ /* 0x004fea0003c00000 */
.L_x_34:
[----:B------:R-:W-:Y:S05]  /*1610*/  BSYNC.RECONVERGENT B6 ;  /* 0x0000000000067941 */ /* 0x000fea0003800200 */
.L_x_33:
[----:B------:R-:W0:Y:S02]  /*1620*/  LDCU.64 UR4, c[0x0][0x380] ;  /* 0x00007000ff0477ac */ /* 0x000e240008000a00 */
[----:B0-----:R-:W-:-:S04]  /*1630*/  LEA R4, P0, R18, UR4, 0x2 ;  /* 0x0000000412047c11 */ /* 0x001fc8000f8010ff */
[----:B------:R-:W-:-:S05]  /*1640*/  LEA.HI.X R5, R18, UR5, R19, 0x2, P0 ;  /* 0x0000000512057c11 */ /* 0x000fca00080f1413 */
[----:B------:R-:W2:Y:S02]  /*1650*/  LDG.E R4, desc[UR36][R4.64] ;  /* 0x0000002404047981 */ /* 0x000ea4000c1e1900 */
[----:B--2---:R-:W-:-:S07]  /*1660*/  FADD R27, R27, R4 ;  /* 0x000000041b1b7221 */ /* 0x004fce0000000000 */
.L_x_0:
[----:B------:R-:W-:Y:S01]  /*1670*/  ISETP.NE.AND P0, PT, R29, 0x3ff, PT ;  /* 0x000003ff1d00780c */ /* 0x000fe20003f05270 */
[----:B------:R-:W-:-:S12]  /*1680*/  BSSY.RECONVERGENT B6, `(.L_x_35) ;  /* 0x000000d000067945 */ /* 0x000fd80003800200 */
[----:B------:R-:W-:Y:S05]  /*1690*/  @P0 BRA `(.L_x_36) ;  /* 0x00000000002c0947 */ /* 0x000fea0003800000 */
[----:B------:R-:W0:Y:S01]  /*16a0*/  F2F.F64.F32 R8, R27 ;  /* 0x0000001b00087310 */ /* 0x000e220000201800 */
[----:B------:R-:W-:Y:S01]  /*16b0*/  MOV R0, 0x0 ;  /* 0x0000000000007802 */ /* 0x000fe20000000f00 */
[----:B------:R-:W1:Y:S01]  /*16c0*/  LDCU.64 UR4, c[0x4][0x10] ;  /* 0x01000200ff0477ac */ /* 0x000e620008000a00 */
[----:B------:R-:W-:Y:S02]  /*16d0*/  IMAD.MOV.U32 R6, RZ, RZ, R16 ;  /* 0x000000ffff067224 */ /* 0x000fe400078e0010 */
[----:B------:R2:W3:Y:S01]  /*16e0*/  LDC.64 R10, c[0x4][R0] ;  /* 0x01000000000a7b82 */ /* 0x0004e20000000a00 */
[----:B------:R-:W-:Y:S01]  /*16f0*/  IMAD.MOV.U32 R7, RZ, RZ, R2 ;  /* 0x000000ffff077224 */ /* 0x000fe200078e0002 */
[----:B0-----:R2:W-:Y:S01]  /*1700*/  STL.64 [R1], R8 ;  /* 0x0000000801007387 */ /* 0x0015e20000100a00 */
[----:B-1----:R-:W-:Y:S02]  /*1710*/  IMAD.U32 R4, RZ, RZ, UR4 ;  /* 0x00000004ff047e24 */ /* 0x002fe4000f8e00ff */
[----:B------:R-:W-:-:S07]  /*1720*/  IMAD.U32 R5, RZ, RZ, UR5 ;  /* 0x00000005ff057e24 */ /* 0x000fce000f8e00ff */
[----:B------:R-:W-:-:S07]  /*1730*/  LEPC R20, `(.L_x_36) ;  /* 0x000000001014794e */ /* 0x000fce0000000000 */
[----:B--23--:R-:W-:Y:S05]  /*1740*/  CALL.ABS.NOINC R10 ;  /* 0x000000000a007343 */ /* 0x00cfea0003c00000 */
.L_x_36:
[----:B------:R-:W-:Y:S05]  /*1750*/  BSYNC.RECONVERGENT B6 ;  /* 0x0000000000067941 */ /* 0x000fea0003800200 */
.L_x_35:
[----:B------:R-:W0:Y:S02]  /*1760*/  LDCU.64 UR4, c[0x0][0x388] ;  /* 0x00007100ff0477ac */ /* 0x000e240008000a00 */
[----:B0-----:R-:W-:-:S04]  /*1770*/  LEA R2, P0, R29, UR4, 0x2 ;  /* 0x000000041d027c11 */ /* 0x001fc8000f8010ff */
[----:B------:R-:W-:-:S05]  /*1780*/  LEA.HI.X R3, R29, UR5, RZ, 0x2, P0 ;  /* 0x000000051d037c11 */ /* 0x000fca00080f14ff */
[----:B------:R-:W-:Y:S01]  /*1790*/  STG.E desc[UR36][R2.64], R27 ;  /* 0x0000001b02007986 */ /* 0x000fe2000c101924 */
[----:B------:R-:W-:Y:S05]  /*17a0*/  EXIT ;  /* 0x000000000000794d */ /* 0x000fea0003800000 */
.L_x_37:
[----:B------:R-:W-:-:S00]  /*17b0*/  BRA `(.L_x_37) ;  /* 0xfffffffc00fc7947 */ /* 0x000fc0000383ffff */
[----:B------:R-:W-:-:S00]  /*17c0*/  NOP ;  /* 0x0000000000007918 */ /* 0x000fc00000000000 */
        /* <DEDUP_REMOVED lines=11> */
.L_x_38:


//--------------------- .nv.global.init           --------------------------
	.section	.nv.global.init,"aw",@progbits
.nv.global.init:
	.type		$str,@object
	.size		$str,($str$1 - $str)
$str:
        /*0000*/ 	.byte	0x70, 0x72, 0x65, 0x74, 0x74, 0x79, 0x20, 0x62, 0x61, 0x64, 0x00
	.type		$str$1,@object
	.size		$str$1,(.L_1 - $str$1)
$str$1:
        /*000b*/ 	.byte	0x31, 0x30, 0x32, 0x33, 0x20, 0x72, 0x65, 0x73, 0x75, 0x6c, 0x74, 0x20, 0x3d, 0x20, 0x25, 0x66
        /*001b*/ 	.byte	0x00
.L_1:


//--------------------- .nv.shared.reserved.0     --------------------------
	.section	.nv.shared.reserved.0,"aw",@nobits
	.weak		__nv_reservedSMEM_offset_0_alias
	.size		__nv_reservedSMEM_offset_0_alias, 0, 64
	.other		__nv_reservedSMEM_offset_0_alias,@"STO_CUDA_RESERVED_SHARED STV_DEFAULT"
__nv_reservedSMEM_offset_0_alias:
	.zero		0
	.zero		64


//--------------------- .nv.constant0._Z8MyReducePfS_ii --------------------------
	.section	.nv.constant0._Z8MyReducePfS_ii,"a",@progbits
	.sectionflags	@""
	.align	4
.nv.constant0._Z8MyReducePfS_ii:
	.zero		920


//--------------------- SYMBOLS --------------------------

	.type		.nv.reservedSmem.offset0,@object
	.size		.nv.reservedSmem.offset0,0x4
	.type		vprintf,@function
